//
// Generated by NVIDIA NVVM Compiler
//
// Compiler Build ID: CL-36424714
// Cuda compilation tools, release 13.0, V13.0.88
// Based on NVVM 20.0.0
//

.version 9.0
.target sm_100
.address_size 64

	// .globl	_ZN4cuda10initKernelEPf

.visible .entry _ZN4cuda10initKernelEPf(
	.param .u64 .ptr .align 1 _ZN4cuda10initKernelEPf_param_0
)
{


	ret;

}


// ===== COMPILED SASS (sm_100) =====

	.target	sm_100

	.elftype	@"ET_EXEC"


//--------------------- .note.nv.tkinfo           --------------------------
	.section	.note.nv.tkinfo,"",@"SHT_NOTE"
	.sectionflags	@"SHF_NOTE_NV_TKINFO"
	.tkinfo
        /*0018*/ 	.word	0x00000002
        /*0030*/ 	.string	""
        /*0030*/ 	.string	"ptxas"
        /*0030*/ 	.string	"Cuda compilation tools, release 13.0, V13.0.88"
        /*0030*/ 	.string	"Build cuda_13.0.r13.0/compiler.36424714_0"
        /*0030*/ 	.string	"-arch sm_100 -m 64 "



//--------------------- .note.nv.cuinfo           --------------------------
	.section	.note.nv.cuinfo,"",@"SHT_NOTE"
	.sectionflags	@"SHF_NOTE_NV_CUINFO"
        /*0018*/ 	.short	0x0002
        /*001a*/ 	.short	0x0064
        /*001c*/ 	.short	0x0082
	.zero		2


//--------------------- .nv.info                  --------------------------
	.section	.nv.info,"",@"SHT_CUDA_INFO"
	.align	4


	//----- nvinfo : EIATTR_REGCOUNT
	.align		4
        /*0000*/ 	.byte	0x04, 0x2f
        /*0002*/ 	.short	(.L_1 - .L_0)
	.align		4
.L_0:
        /*0004*/ 	.word	index@(_ZN4cuda10initKernelEPf)
        /*0008*/ 	.word	0x00000004


	//----- nvinfo : EIATTR_FRAME_SIZE
	.align		4
.L_1:
        /*000c*/ 	.byte	0x04, 0x11
        /*000e*/ 	.short	(.L_3 - .L_2)
	.align		4
.L_2:
        /*0010*/ 	.word	index@(_ZN4cuda10initKernelEPf)
        /*0014*/ 	.word	0x00000000


	//----- nvinfo : EIATTR_MIN_STACK_SIZE
	.align		4
.L_3:
        /*0018*/ 	.byte	0x04, 0x12
        /*001a*/ 	.short	(.L_5 - .L_4)
	.align		4
.L_4:
        /*001c*/ 	.word	index@(_ZN4cuda10initKernelEPf)
        /*0020*/ 	.word	0x00000000
.L_5:


//--------------------- .nv.compat                --------------------------
	.section	.nv.compat,"",@"SHT_CUDA_COMPAT_INFO"
	.align	4
        /*0000*/ 	.byte	0x02, 0x09, 0x00, 0x00, 0x02, 0x02, 0x01, 0x00, 0x02, 0x05, 0x05, 0x00, 0x03, 0x07, 0x01, 0x01
        /*0010*/ 	.byte	0x02, 0x03, 0x00, 0x00, 0x02, 0x06, 0x01, 0x00, 0x04, 0x0b, 0x08, 0x00, 0x09, 0x00, 0x00, 0x00
        /*0020*/ 	.byte	0x00, 0x00, 0x00, 0x00


//--------------------- .nv.info._ZN4cuda10initKernelEPf --------------------------
	.section	.nv.info._ZN4cuda10initKernelEPf,"",@"SHT_CUDA_INFO"
	.sectionflags	@""
	.align	4


	//----- nvinfo : EIATTR_CUDA_API_VERSION
	.align		4
        /*0000*/ 	.byte	0x04, 0x37
        /*0002*/ 	.short	(.L_7 - .L_6)
.L_6:
        /*0004*/ 	.word	0x00000082


	//----- nvinfo : EIATTR_KPARAM_INFO
	.align		4
.L_7:
        /*0008*/ 	.byte	0x04, 0x17
        /*000a*/ 	.short	(.L_9 - .L_8)
.L_8:
        /*000c*/ 	.word	0x00000000
        /*0010*/ 	.short	0x0000
        /*0012*/ 	.short	0x0000
        /*0014*/ 	.byte	0x00, 0xf5, 0x21, 0x00


	//----- nvinfo : EIATTR_SPARSE_MMA_MASK
	.align		4
.L_9:
        /*0018*/ 	.byte	0x03, 0x50
        /*001a*/ 	.short	0x0000


	//----- nvinfo : EIATTR_MAXREG_COUNT
	.align		4
        /*001c*/ 	.byte	0x03, 0x1b
        /*001e*/ 	.short	0x00ff


	//----- nvinfo : EIATTR_MERCURY_ISA_VERSION
	.align		4
        /*0020*/ 	.byte	0x03, 0x5f
        /*0022*/ 	.short	0x0101


	//----- nvinfo : EIATTR_VRC_CTA_INIT_COUNT
	.align		4
        /*0024*/ 	.byte	0x02, 0x4a
	.zero		1
	.zero		1


	//----- nvinfo : EIATTR_EXIT_INSTR_OFFSETS
	.align		4
        /*0028*/ 	.byte	0x04, 0x1c
        /*002a*/ 	.short	(.L_11 - .L_10)


	//   ....[0]....
.L_10:
        /*002c*/ 	.word	0x00000010


	//----- nvinfo : EIATTR_CBANK_PARAM_SIZE
	.align		4
.L_11:
        /*0030*/ 	.byte	0x03, 0x19
        /*0032*/ 	.short	0x0008


	//----- nvinfo : EIATTR_PARAM_CBANK
	.align		4
        /*0034*/ 	.byte	0x04, 0x0a
        /*0036*/ 	.short	(.L_13 - .L_12)
	.align		4
.L_12:
        /*0038*/ 	.word	index@(.nv.constant0._ZN4cuda10initKernelEPf)
        /*003c*/ 	.short	0x0380
        /*003e*/ 	.short	0x0008


	//----- nvinfo : EIATTR_SW_WAR
	.align		4
.L_13:
        /*0040*/ 	.byte	0x04, 0x36
        /*0042*/ 	.short	(.L_15 - .L_14)
.L_14:
        /*0044*/ 	.word	0x00000008
.L_15:


//--------------------- .nv.callgraph             --------------------------
	.section	.nv.callgraph,"",@"SHT_CUDA_CALLGRAPH"
	.align	4
	.sectionentsize	8
	.align		4
        /*0000*/ 	.word	0x00000000
	.align		4
        /*0004*/ 	.word	0xffffffff
	.align		4
        /*0008*/ 	.word	0x00000000
	.align		4
        /*000c*/ 	.word	0xfffffffe
	.align		4
        /*0010*/ 	.word	0x00000000
	.align		4
        /*0014*/ 	.word	0xfffffffd
	.align		4
        /*0018*/ 	.word	0x00000000
	.align		4
        /*001c*/ 	.word	0xfffffffc


//--------------------- .text._ZN4cuda10initKernelEPf --------------------------
	.section	.text._ZN4cuda10initKernelEPf,"ax",@progbits
	.align	128
        .global         _ZN4cuda10initKernelEPf
        .type           _ZN4cuda10initKernelEPf,@function
        .size           _ZN4cuda10initKernelEPf,(.L_x_1 - _ZN4cuda10initKernelEPf)
        .other          _ZN4cuda10initKernelEPf,@"STO_CUDA_ENTRY STV_DEFAULT"
_ZN4cuda10initKernelEPf:
.text._ZN4cuda10initKernelEPf:
[----:B------:R-:W-:Y:S01]  /*0000*/  LDC R1, c[0x0][0x37c] ;  /* 0x0000df00ff017b82 */ /* 0x000fe20000000800 */
[----:B------:R-:W-:Y:S05]  /*0010*/  EXIT ;  /* 0x000000000000794d */ /* 0x000fea0003800000 */
.L_x_0:
[----:B------:R-:W-:-:S00]  /*0020*/  BRA `(.L_x_0) ;  /* 0xfffffffc00fc7947 */ /* 0x000fc0000383ffff */
[----:B------:R-:W-:-:S00]  /*0030*/  NOP ;  /* 0x0000000000007918 */ /* 0x000fc00000000000 */
        /* <DEDUP_REMOVED lines=12> */
.L_x_1:


//--------------------- .nv.shared.reserved.0     --------------------------
	.section	.nv.shared.reserved.0,"aw",@nobits
	.weak		__nv_reservedSMEM_offset_0_alias
	.size		__nv_reservedSMEM_offset_0_alias, 0, 64
	.other		__nv_reservedSMEM_offset_0_alias,@"STO_CUDA_RESERVED_SHARED STV_DEFAULT"
__nv_reservedSMEM_offset_0_alias:
	.zero		0
	.zero		64


//--------------------- .nv.constant0._ZN4cuda10initKernelEPf --------------------------
	.section	.nv.constant0._ZN4cuda10initKernelEPf,"a",@progbits
	.sectionflags	@""
	.align	4
.nv.constant0._ZN4cuda10initKernelEPf:
	.zero		904


//--------------------- SYMBOLS --------------------------

	.type		.nv.reservedSmem.offset0,@object
	.size		.nv.reservedSmem.offset0,0x4
